	.version 1.4
	.target sm_10, map_f64_to_f32
	// compiled with /usr/lib/nvidia-cuda-toolkit/lib//be
	// nvopencc 4.1 built on 2013-07-17

	//-----------------------------------------------------------
	// Compiling /tmp/tmpxft_00005f44_00000000-9_binaryentropyXsigmoidY.cpp3.i (/tmp/ccBI#.6Ux88K)
	//-----------------------------------------------------------

	//-----------------------------------------------------------
	// Options:
	//-----------------------------------------------------------
	//  Target:ptx, ISA:sm_10, Endian:little, Pointer Size:64
	//  -O3	(Optimization level)
	//  -g0	(Debug level)
	//  -m2	(Report advisories)
	//-----------------------------------------------------------

	.file	1	"<command-line>"
	.file	2	"/usr/include/stdc-predef.h"
	.file	3	"/tmp/tmpxft_00005f44_00000000-8_binaryentropyXsigmoidY.cudafe2.gpu"
	.file	4	"/usr/lib/gcc/x86_64-linux-gnu/4.8/include/stddef.h"
	.file	5	"/usr/include/crt/device_runtime.h"
	.file	6	"/usr/include/host_defines.h"
	.file	7	"/usr/include/builtin_types.h"
	.file	8	"/usr/include/device_types.h"
	.file	9	"/usr/include/driver_types.h"
	.file	10	"/usr/include/surface_types.h"
	.file	11	"/usr/include/texture_types.h"
	.file	12	"/usr/include/vector_types.h"
	.file	13	"/usr/include/device_launch_parameters.h"
	.file	14	"/usr/include/crt/storage_class.h"
	.file	15	"binaryentropyXsigmoidY.cu"
	.file	16	"/usr/include/common_functions.h"
	.file	17	"/usr/include/math_functions.h"
	.file	18	"/usr/include/math_constants.h"
	.file	19	"/usr/include/device_functions.h"
	.file	20	"/usr/include/sm_11_atomic_functions.h"
	.file	21	"/usr/include/sm_12_atomic_functions.h"
	.file	22	"/usr/include/sm_13_double_functions.h"
	.file	23	"/usr/include/sm_20_atomic_functions.h"
	.file	24	"/usr/include/sm_32_atomic_functions.h"
	.file	25	"/usr/include/sm_35_atomic_functions.h"
	.file	26	"/usr/include/sm_20_intrinsics.h"
	.file	27	"/usr/include/sm_30_intrinsics.h"
	.file	28	"/usr/include/sm_32_intrinsics.h"
	.file	29	"/usr/include/sm_35_intrinsics.h"
	.file	30	"/usr/include/surface_functions.h"
	.file	31	"/usr/include/texture_fetch_functions.h"
	.file	32	"/usr/include/texture_indirect_functions.h"
	.file	33	"/usr/include/surface_indirect_functions.h"
	.file	34	"/usr/include/math_functions_dbl_ptx1.h"


	.entry binaryentropyXsigmoidY (
		.param .s32 __cudaparm_binaryentropyXsigmoidY_lengthX,
		.param .u64 __cudaparm_binaryentropyXsigmoidY_x,
		.param .u64 __cudaparm_binaryentropyXsigmoidY_y,
		.param .u64 __cudaparm_binaryentropyXsigmoidY_z)
	{
	.reg .u16 %rh<4>;
	.reg .u32 %r<6>;
	.reg .u64 %rd<10>;
	.reg .f32 %f<18>;
	.reg .f64 %fd<18>;
	.reg .pred %p<3>;
	.loc	15	3	0
$LDWbegin_binaryentropyXsigmoidY:
	mov.u16 	%rh1, %ctaid.x;
	mov.u16 	%rh2, %ntid.x;
	mul.wide.u16 	%r1, %rh1, %rh2;
	cvt.u32.u16 	%r2, %tid.x;
	add.u32 	%r3, %r2, %r1;
	ld.param.s32 	%r4, [__cudaparm_binaryentropyXsigmoidY_lengthX];
	setp.le.s32 	%p1, %r4, %r3;
	@%p1 bra 	$Lt_0_1026;
	.loc	15	8	0
	cvt.s64.s32 	%rd1, %r3;
	mul.wide.s32 	%rd2, %r3, 8;
	ld.param.u64 	%rd3, [__cudaparm_binaryentropyXsigmoidY_x];
	add.u64 	%rd4, %rd3, %rd2;
	ld.global.f64 	%fd1, [%rd4+0];
	mov.f64 	%fd2, %fd1;
	mov.f64 	%fd3, 0d3ff0000000000000;	// 1
	sub.f64 	%fd4, %fd3, %fd1;
	ld.param.u64 	%rd5, [__cudaparm_binaryentropyXsigmoidY_y];
	add.u64 	%rd6, %rd5, %rd2;
	ld.global.f64 	%fd5, [%rd6+0];
	cvt.rn.f32.f64 	%f1, %fd5;
	mov.f32 	%f2, 0f3fb8aa3b;     	// 1.4427
	mul.f32 	%f3, %f1, %f2;
	ex2.approx.f32 	%f4, %f3;
	cvt.f64.f32 	%fd6, %f4;
	mov.f64 	%fd7, 0d3ff0000000000000;	// 1
	add.f64 	%fd8, %fd6, %fd7;
	cvt.rn.f32.f64 	%f5, %fd8;
	lg2.approx.f32 	%f6, %f5;
	mov.f32 	%f7, 0f3f317218;     	// 0.693147
	mul.f32 	%f8, %f6, %f7;
	cvt.f64.f32 	%fd9, %f8;
	cvt.rn.f32.f64 	%f9, %fd4;
	lg2.approx.f32 	%f10, %f9;
	mov.f32 	%f11, 0f3f317218;    	// 0.693147
	mul.f32 	%f12, %f10, %f11;
	cvt.f64.f32 	%fd10, %f12;
	mul.f64 	%fd11, %fd10, %fd4;
	cvt.rn.f32.f64 	%f13, %fd2;
	lg2.approx.f32 	%f14, %f13;
	mov.f32 	%f15, 0f3f317218;    	// 0.693147
	mul.f32 	%f16, %f14, %f15;
	cvt.f64.f32 	%fd12, %f16;
	mad.rn.f64 	%fd13, %fd1, %fd12, %fd11;
	mul.f64 	%fd14, %fd1, %fd5;
	sub.f64 	%fd15, %fd13, %fd14;
	add.f64 	%fd16, %fd9, %fd15;
	ld.param.u64 	%rd7, [__cudaparm_binaryentropyXsigmoidY_z];
	add.u64 	%rd8, %rd7, %rd2;
	st.global.f64 	[%rd8+0], %fd16;
$Lt_0_1026:
	.loc	15	10	0
	exit;
$LDWend_binaryentropyXsigmoidY:
	} // binaryentropyXsigmoidY



// ===== COMPILED SASS (sm_100) =====

	.target	sm_100

	.elftype	@"ET_EXEC"


//--------------------- .note.nv.tkinfo           --------------------------
	.section	.note.nv.tkinfo,"",@"SHT_NOTE"
	.sectionflags	@"SHF_NOTE_NV_TKINFO"
	.tkinfo
        /*0018*/ 	.word	0x00000002
        /*0030*/ 	.string	""
        /*0030*/ 	.string	"ptxas"
        /*0030*/ 	.string	"Cuda compilation tools, release 13.0, V13.0.88"
        /*0030*/ 	.string	"Build cuda_13.0.r13.0/compiler.36424714_0"
        /*0030*/ 	.string	"-arch sm_100 "



//--------------------- .note.nv.cuinfo           --------------------------
	.section	.note.nv.cuinfo,"",@"SHT_NOTE"
	.sectionflags	@"SHF_NOTE_NV_CUINFO"
        /*0018*/ 	.short	0x0002
        /*001a*/ 	.short	0x000a
        /*001c*/ 	.short	0x0082
	.zero		2


//--------------------- .nv.info                  --------------------------
	.section	.nv.info,"",@"SHT_CUDA_INFO"
	.align	4


	//----- nvinfo : EIATTR_REGCOUNT
	.align		4
        /*0000*/ 	.byte	0x04, 0x2f
        /*0002*/ 	.short	(.L_1 - .L_0)
	.align		4
.L_0:
        /*0004*/ 	.word	index@(binaryentropyXsigmoidY)
        /*0008*/ 	.word	0x00000016


	//----- nvinfo : EIATTR_FRAME_SIZE
	.align		4
.L_1:
        /*000c*/ 	.byte	0x04, 0x11
        /*000e*/ 	.short	(.L_3 - .L_2)
	.align		4
.L_2:
        /*0010*/ 	.word	index@(binaryentropyXsigmoidY)
        /*0014*/ 	.word	0x00000000


	//----- nvinfo : EIATTR_MIN_STACK_SIZE
	.align		4
.L_3:
        /*0018*/ 	.byte	0x04, 0x12
        /*001a*/ 	.short	(.L_5 - .L_4)
	.align		4
.L_4:
        /*001c*/ 	.word	index@(binaryentropyXsigmoidY)
        /*0020*/ 	.word	0x00000000
.L_5:


//--------------------- .nv.compat                --------------------------
	.section	.nv.compat,"",@"SHT_CUDA_COMPAT_INFO"
	.align	4
        /*0000*/ 	.byte	0x02, 0x09, 0x00, 0x00, 0x02, 0x02, 0x01, 0x00, 0x02, 0x05, 0x05, 0x00, 0x03, 0x07, 0x01, 0x01
        /*0010*/ 	.byte	0x02, 0x03, 0x00, 0x00, 0x02, 0x06, 0x01, 0x00, 0x04, 0x0b, 0x08, 0x00, 0x01, 0x00, 0x00, 0x00
        /*0020*/ 	.byte	0x00, 0x00, 0x00, 0x00


//--------------------- .nv.info.binaryentropyXsigmoidY --------------------------
	.section	.nv.info.binaryentropyXsigmoidY,"",@"SHT_CUDA_INFO"
	.sectionflags	@""
	.align	4


	//----- nvinfo : EIATTR_CUDA_API_VERSION
	.align		4
        /*0000*/ 	.byte	0x04, 0x37
        /*0002*/ 	.short	(.L_7 - .L_6)
.L_6:
        /*0004*/ 	.word	0x00000082


	//----- nvinfo : EIATTR_KPARAM_INFO
	.align		4
.L_7:
        /*0008*/ 	.byte	0x04, 0x17
        /*000a*/ 	.short	(.L_9 - .L_8)
.L_8:
        /*000c*/ 	.word	0x00000000
        /*0010*/ 	.short	0x0003
        /*0012*/ 	.short	0x0018
        /*0014*/ 	.byte	0x00, 0xf0, 0x21, 0x00


	//----- nvinfo : EIATTR_KPARAM_INFO
	.align		4
.L_9:
        /*0018*/ 	.byte	0x04, 0x17
        /*001a*/ 	.short	(.L_11 - .L_10)
.L_10:
        /*001c*/ 	.word	0x00000000
        /*0020*/ 	.short	0x0002
        /*0022*/ 	.short	0x0010
        /*0024*/ 	.byte	0x00, 0xf0, 0x21, 0x00


	//----- nvinfo : EIATTR_KPARAM_INFO
	.align		4
.L_11:
        /*0028*/ 	.byte	0x04, 0x17
        /*002a*/ 	.short	(.L_13 - .L_12)
.L_12:
        /*002c*/ 	.word	0x00000000
        /*0030*/ 	.short	0x0001
        /*0032*/ 	.short	0x0008
        /*0034*/ 	.byte	0x00, 0xf0, 0x21, 0x00


	//----- nvinfo : EIATTR_KPARAM_INFO
	.align		4
.L_13:
        /*0038*/ 	.byte	0x04, 0x17
        /*003a*/ 	.short	(.L_15 - .L_14)
.L_14:
        /*003c*/ 	.word	0x00000000
        /*0040*/ 	.short	0x0000
        /*0042*/ 	.short	0x0000
        /*0044*/ 	.byte	0x00, 0xf0, 0x11, 0x00


	//----- nvinfo : EIATTR_SPARSE_MMA_MASK
	.align		4
.L_15:
        /*0048*/ 	.byte	0x03, 0x50
        /*004a*/ 	.short	0x0000


	//----- nvinfo : EIATTR_MAXREG_COUNT
	.align		4
        /*004c*/ 	.byte	0x03, 0x1b
        /*004e*/ 	.short	0x00ff


	//----- nvinfo : EIATTR_MERCURY_ISA_VERSION
	.align		4
        /*0050*/ 	.byte	0x03, 0x5f
        /*0052*/ 	.short	0x0101


	//----- nvinfo : EIATTR_VRC_CTA_INIT_COUNT
	.align		4
        /*0054*/ 	.byte	0x02, 0x4a
	.zero		1
	.zero		1


	//----- nvinfo : EIATTR_EXIT_INSTR_OFFSETS
	.align		4
        /*0058*/ 	.byte	0x04, 0x1c
        /*005a*/ 	.short	(.L_17 - .L_16)


	//   ....[0]....
.L_16:
        /*005c*/ 	.word	0x000000a0


	//   ....[1]....
        /*0060*/ 	.word	0x000002b0


	//----- nvinfo : EIATTR_CBANK_PARAM_SIZE
	.align		4
.L_17:
        /*0064*/ 	.byte	0x03, 0x19
        /*0066*/ 	.short	0x0020


	//----- nvinfo : EIATTR_PARAM_CBANK
	.align		4
        /*0068*/ 	.byte	0x04, 0x0a
        /*006a*/ 	.short	(.L_19 - .L_18)
	.align		4
.L_18:
        /*006c*/ 	.word	index@(.nv.constant0.binaryentropyXsigmoidY)
        /*0070*/ 	.short	0x0380
        /*0072*/ 	.short	0x0020


	//----- nvinfo : EIATTR_SW_WAR
	.align		4
.L_19:
        /*0074*/ 	.byte	0x04, 0x36
        /*0076*/ 	.short	(.L_21 - .L_20)
.L_20:
        /*0078*/ 	.word	0x00000008
.L_21:


//--------------------- .nv.callgraph             --------------------------
	.section	.nv.callgraph,"",@"SHT_CUDA_CALLGRAPH"
	.align	4
	.sectionentsize	8
	.align		4
        /*0000*/ 	.word	0x00000000
	.align		4
        /*0004*/ 	.word	0xffffffff
	.align		4
        /*0008*/ 	.word	0x00000000
	.align		4
        /*000c*/ 	.word	0xfffffffe
	.align		4
        /*0010*/ 	.word	0x00000000
	.align		4
        /*0014*/ 	.word	0xfffffffd
	.align		4
        /*0018*/ 	.word	0x00000000
	.align		4
        /*001c*/ 	.word	0xfffffffc


//--------------------- .text.binaryentropyXsigmoidY --------------------------
	.section	.text.binaryentropyXsigmoidY,"ax",@progbits
	.align	128
.text.binaryentropyXsigmoidY:
        .type           binaryentropyXsigmoidY,@function
        .size           binaryentropyXsigmoidY,(.L_x_1 - binaryentropyXsigmoidY)
        .other          binaryentropyXsigmoidY,@"STO_CUDA_ENTRY STV_DEFAULT"
binaryentropyXsigmoidY:
[----:B------:R-:W-:Y:S01]  /*0000*/  LDC R1, c[0x0][0x37c] ;  /* 0x0000df00ff017b82 */ /* 0x000fe20000000800 */
[----:B------:R-:W0:Y:S07]  /*0010*/  S2R R0, SR_TID.X ;  /* 0x0000000000007919 */ /* 0x000e2e0000002100 */
[----:B------:R-:W1:Y:S01]  /*0020*/  S2UR UR4, SR_CTAID.X ;  /* 0x00000000000479c3 */ /* 0x000e620000002500 */
[----:B------:R-:W2:Y:S07]  /*0030*/  LDCU UR5, c[0x0][0x380] ;  /* 0x00007000ff0577ac */ /* 0x000eae0008000800 */
[----:B------:R-:W3:Y:S01]  /*0040*/  LDC R3, c[0x0][0x360] ;  /* 0x0000d800ff037b82 */ /* 0x000ee20000000800 */
[----:B-1----:R-:W-:Y:S01]  /*0050*/  ULOP3.LUT UR4, UR4, 0xffff, URZ, 0xc0, !UPT ;  /* 0x0000ffff04047892 */ /* 0x002fe2000f8ec0ff */
[----:B0-----:R-:W-:-:S02]  /*0060*/  LOP3.LUT R0, R0, 0xffff, RZ, 0xc0, !PT ;  /* 0x0000ffff00007812 */ /* 0x001fc400078ec0ff */
[----:B---3--:R-:W-:-:S05]  /*0070*/  LOP3.LUT R3, R3, 0xffff, RZ, 0xc0, !PT ;  /* 0x0000ffff03037812 */ /* 0x008fca00078ec0ff */
[----:B------:R-:W-:-:S05]  /*0080*/  IMAD R0, R3, UR4, R0 ;  /* 0x0000000403007c24 */ /* 0x000fca000f8e0200 */
[----:B--2---:R-:W-:-:S13]  /*0090*/  ISETP.GE.AND P0, PT, R0, UR5, PT ;  /* 0x0000000500007c0c */ /* 0x004fda000bf06270 */
[----:B------:R-:W-:Y:S05]  /*00a0*/  @P0 EXIT ;  /* 0x000000000000094d */ /* 0x000fea0003800000 */
[----:B------:R-:W0:Y:S01]  /*00b0*/  LDC.64 R2, c[0x0][0x390] ;  /* 0x0000e400ff027b82 */ /* 0x000e220000000a00 */
[----:B------:R-:W1:Y:S07]  /*00c0*/  LDCU.64 UR4, c[0x0][0x358] ;  /* 0x00006b00ff0477ac */ /* 0x000e6e0008000a00 */
[----:B------:R-:W2:Y:S01]  /*00d0*/  LDC.64 R4, c[0x0][0x388] ;  /* 0x0000e200ff047b82 */ /* 0x000ea20000000a00 */
[----:B0-----:R-:W-:-:S06]  /*00e0*/  IMAD.WIDE R2, R0, 0x8, R2 ;  /* 0x0000000800027825 */ /* 0x001fcc00078e0202 */
[----:B-1----:R-:W3:Y:S01]  /*00f0*/  LDG.E.64 R2, desc[UR4][R2.64] ;  /* 0x0000000402027981 */ /* 0x002ee2000c1e1b00 */
[----:B--2---:R-:W-:-:S06]  /*0100*/  IMAD.WIDE R4, R0, 0x8, R4 ;  /* 0x0000000800047825 */ /* 0x004fcc00078e0204 */
[----:B------:R-:W2:Y:S01]  /*0110*/  LDG.E.64 R4, desc[UR4][R4.64] ;  /* 0x0000000404047981 */ /* 0x000ea2000c1e1b00 */
[----:B---3--:R-:W0:Y:S08]  /*0120*/  F2F.F32.F64 R6, R2 ;  /* 0x0000000200067310 */ /* 0x008e300000301000 */
[----:B--2---:R-:W1:Y:S01]  /*0130*/  F2F.F32.F64 R19, R4 ;  /* 0x0000000400137310 */ /* 0x004e620000301000 */
[----:B0-----:R-:W-:Y:S01]  /*0140*/  FMUL.FTZ R12, R6, 1.4426950216293334961 ;  /* 0x3fb8aa3b060c7820 */ /* 0x001fe20000410000 */
[----:B------:R-:W-:-:S06]  /*0150*/  DADD R6, -R4, 1 ;  /* 0x3ff0000004067429 */ /* 0x000fcc0000000100 */
[----:B------:R-:W0:Y:S08]  /*0160*/  MUFU.EX2 R14, R12 ;  /* 0x0000000c000e7308 */ /* 0x000e300000000800 */
[----:B------:R-:W2:Y:S08]  /*0170*/  F2F.F32.F64 R17, R6 ;  /* 0x0000000600117310 */ /* 0x000eb00000301000 */
[----:B-1----:R-:W1:Y:S08]  /*0180*/  MUFU.LG2 R19, R19 ;  /* 0x0000001300137308 */ /* 0x002e700000000c00 */
[----:B0-----:R0:W3:Y:S08]  /*0190*/  F2F.F64.F32 R8, R14 ;  /* 0x0000000e00087310 */ /* 0x0010f00000201800 */
[----:B--2---:R-:W2:Y:S01]  /*01a0*/  MUFU.LG2 R17, R17 ;  /* 0x0000001100117308 */ /* 0x004ea20000000c00 */
[----:B-1----:R-:W-:Y:S01]  /*01b0*/  FMUL.FTZ R12, R19, 0.69314718246459960938 ;  /* 0x3f317218130c7820 */ /* 0x002fe20000410000 */
[----:B0-----:R-:W0:Y:S01]  /*01c0*/  LDC.64 R14, c[0x0][0x398] ;  /* 0x0000e600ff0e7b82 */ /* 0x001e220000000a00 */
[----:B---3--:R-:W-:-:S05]  /*01d0*/  DADD R8, R8, 1 ;  /* 0x3ff0000008087429 */ /* 0x008fca0000000000 */
[----:B------:R-:W-:Y:S08]  /*01e0*/  F2F.F64.F32 R12, R12 ;  /* 0x0000000c000c7310 */ /* 0x000ff00000201800 */
[----:B------:R-:W1:Y:S01]  /*01f0*/  F2F.F32.F64 R8, R8 ;  /* 0x0000000800087310 */ /* 0x000e620000301000 */
[----:B--2---:R-:W-:-:S07]  /*0200*/  FMUL.FTZ R18, R17, 0.69314718246459960938 ;  /* 0x3f31721811127820 */ /* 0x004fce0000410000 */
[----:B------:R-:W2:Y:S08]  /*0210*/  F2F.F64.F32 R10, R18 ;  /* 0x00000012000a7310 */ /* 0x000eb00000201800 */
[----:B-1----:R-:W1:Y:S01]  /*0220*/  MUFU.LG2 R16, R8 ;  /* 0x0000000800107308 */ /* 0x002e620000000c00 */
[----:B--2---:R-:W-:-:S08]  /*0230*/  DMUL R10, R6, R10 ;  /* 0x0000000a060a7228 */ /* 0x004fd00000000000 */
[----:B------:R-:W-:Y:S01]  /*0240*/  DFMA R10, R4, R12, R10 ;  /* 0x0000000c040a722b */ /* 0x000fe2000000000a */
[----:B-1----:R-:W-:-:S04]  /*0250*/  FMUL.FTZ R16, R16, 0.69314718246459960938 ;  /* 0x3f31721810107820 */ /* 0x002fc80000410000 */
[----:B------:R-:W1:Y:S03]  /*0260*/  F2F.F64.F32 R6, R16 ;  /* 0x0000001000067310 */ /* 0x000e660000201800 */
[----:B------:R-:W-:Y:S01]  /*0270*/  DFMA R10, -R4, R2, R10 ;  /* 0x00000002040a722b */ /* 0x000fe2000000010a */
[----:B0-----:R-:W-:-:S07]  /*0280*/  IMAD.WIDE R2, R0, 0x8, R14 ;  /* 0x0000000800027825 */ /* 0x001fce00078e020e */
[----:B-1----:R-:W-:-:S07]  /*0290*/  DADD R6, R6, R10 ;  /* 0x0000000006067229 */ /* 0x002fce000000000a */
[----:B------:R-:W-:Y:S01]  /*02a0*/  STG.E.64 desc[UR4][R2.64], R6 ;  /* 0x0000000602007986 */ /* 0x000fe2000c101b04 */
[----:B------:R-:W-:Y:S05]  /*02b0*/  EXIT ;  /* 0x000000000000794d */ /* 0x000fea0003800000 */
.L_x_0:
[----:B------:R-:W-:-:S00]  /*02c0*/  BRA `(.L_x_0) ;  /* 0xfffffffc00fc7947 */ /* 0x000fc0000383ffff */
[----:B------:R-:W-:-:S00]  /*02d0*/  NOP ;  /* 0x0000000000007918 */ /* 0x000fc00000000000 */
        /* <DEDUP_REMOVED lines=10> */
.L_x_1:


//--------------------- .nv.shared.reserved.0     --------------------------
	.section	.nv.shared.reserved.0,"aw",@nobits
	.weak		__nv_reservedSMEM_offset_0_alias
	.size		__nv_reservedSMEM_offset_0_alias, 0, 64
	.other		__nv_reservedSMEM_offset_0_alias,@"STO_CUDA_RESERVED_SHARED STV_DEFAULT"
__nv_reservedSMEM_offset_0_alias:
	.zero		0
	.zero		64


//--------------------- .nv.constant0.binaryentropyXsigmoidY --------------------------
	.section	.nv.constant0.binaryentropyXsigmoidY,"a",@progbits
	.sectionflags	@""
	.align	4
.nv.constant0.binaryentropyXsigmoidY:
	.zero		928


//--------------------- SYMBOLS --------------------------

	.type		.nv.reservedSmem.offset0,@object
	.size		.nv.reservedSmem.offset0,0x4
